//
// Generated by NVIDIA NVVM Compiler
//
// Compiler Build ID: CL-36424714
// Cuda compilation tools, release 13.0, V13.0.88
// Based on NVVM 20.0.0
//

.version 9.0
.target sm_100
.address_size 64

	// .globl	_Z20matrixMultiplicationPiS_S_i

.visible .entry _Z20matrixMultiplicationPiS_S_i(
	.param .u64 .ptr .align 1 _Z20matrixMultiplicationPiS_S_i_param_0,
	.param .u64 .ptr .align 1 _Z20matrixMultiplicationPiS_S_i_param_1,
	.param .u64 .ptr .align 1 _Z20matrixMultiplicationPiS_S_i_param_2,
	.param .u32 _Z20matrixMultiplicationPiS_S_i_param_3
)
{
	.reg .pred 	%p<10>;
	.reg .b32 	%r<156>;
	.reg .b64 	%rd<43>;

	ld.param.u64 	%rd11, [_Z20matrixMultiplicationPiS_S_i_param_0];
	ld.param.u64 	%rd12, [_Z20matrixMultiplicationPiS_S_i_param_1];
	ld.param.u64 	%rd10, [_Z20matrixMultiplicationPiS_S_i_param_2];
	ld.param.u32 	%r38, [_Z20matrixMultiplicationPiS_S_i_param_3];
	cvta.to.global.u64 	%rd1, %rd12;
	cvta.to.global.u64 	%rd2, %rd11;
	mov.u32 	%r39, %ctaid.y;
	mov.u32 	%r40, %ntid.y;
	mov.u32 	%r41, %tid.y;
	mad.lo.s32 	%r1, %r39, %r40, %r41;
	mov.u32 	%r42, %ctaid.x;
	mov.u32 	%r43, %ntid.x;
	mov.u32 	%r44, %tid.x;
	mad.lo.s32 	%r2, %r42, %r43, %r44;
	max.s32 	%r45, %r1, %r2;
	setp.ge.s32 	%p1, %r45, %r38;
	@%p1 bra 	$L__BB0_14;
	mul.lo.s32 	%r3, %r38, %r1;
	mul.lo.s32 	%r4, %r38, %r2;
	and.b32  	%r5, %r38, 15;
	setp.lt.u32 	%p2, %r38, 16;
	mov.b32 	%r147, 0;
	mov.u32 	%r155, %r147;
	@%p2 bra 	$L__BB0_4;
	and.b32  	%r147, %r38, 2147483632;
	neg.s32 	%r141, %r147;
	mul.wide.u32 	%rd13, %r3, 4;
	add.s64 	%rd14, %rd13, %rd2;
	add.s64 	%rd41, %rd14, 32;
	add.s64 	%rd4, %rd1, 32;
	mov.b32 	%r155, 0;
	mov.u32 	%r140, %r4;
$L__BB0_3:
	.pragma "nounroll";
	mul.wide.s32 	%rd15, %r140, 4;
	add.s64 	%rd16, %rd4, %rd15;
	ld.global.u32 	%r49, [%rd41+-32];
	ld.global.u32 	%r50, [%rd16+-32];
	mad.lo.s32 	%r51, %r50, %r49, %r155;
	ld.global.u32 	%r52, [%rd41+-28];
	ld.global.u32 	%r53, [%rd16+-28];
	mad.lo.s32 	%r54, %r53, %r52, %r51;
	ld.global.u32 	%r55, [%rd41+-24];
	ld.global.u32 	%r56, [%rd16+-24];
	mad.lo.s32 	%r57, %r56, %r55, %r54;
	ld.global.u32 	%r58, [%rd41+-20];
	ld.global.u32 	%r59, [%rd16+-20];
	mad.lo.s32 	%r60, %r59, %r58, %r57;
	ld.global.u32 	%r61, [%rd41+-16];
	ld.global.u32 	%r62, [%rd16+-16];
	mad.lo.s32 	%r63, %r62, %r61, %r60;
	ld.global.u32 	%r64, [%rd41+-12];
	ld.global.u32 	%r65, [%rd16+-12];
	mad.lo.s32 	%r66, %r65, %r64, %r63;
	ld.global.u32 	%r67, [%rd41+-8];
	ld.global.u32 	%r68, [%rd16+-8];
	mad.lo.s32 	%r69, %r68, %r67, %r66;
	ld.global.u32 	%r70, [%rd41+-4];
	ld.global.u32 	%r71, [%rd16+-4];
	mad.lo.s32 	%r72, %r71, %r70, %r69;
	ld.global.u32 	%r73, [%rd41];
	ld.global.u32 	%r74, [%rd16];
	mad.lo.s32 	%r75, %r74, %r73, %r72;
	ld.global.u32 	%r76, [%rd41+4];
	ld.global.u32 	%r77, [%rd16+4];
	mad.lo.s32 	%r78, %r77, %r76, %r75;
	ld.global.u32 	%r79, [%rd41+8];
	ld.global.u32 	%r80, [%rd16+8];
	mad.lo.s32 	%r81, %r80, %r79, %r78;
	ld.global.u32 	%r82, [%rd41+12];
	ld.global.u32 	%r83, [%rd16+12];
	mad.lo.s32 	%r84, %r83, %r82, %r81;
	ld.global.u32 	%r85, [%rd41+16];
	ld.global.u32 	%r86, [%rd16+16];
	mad.lo.s32 	%r87, %r86, %r85, %r84;
	ld.global.u32 	%r88, [%rd41+20];
	ld.global.u32 	%r89, [%rd16+20];
	mad.lo.s32 	%r90, %r89, %r88, %r87;
	ld.global.u32 	%r91, [%rd41+24];
	ld.global.u32 	%r92, [%rd16+24];
	mad.lo.s32 	%r93, %r92, %r91, %r90;
	ld.global.u32 	%r94, [%rd41+28];
	ld.global.u32 	%r95, [%rd16+28];
	mad.lo.s32 	%r155, %r95, %r94, %r93;
	add.s32 	%r141, %r141, 16;
	add.s64 	%rd41, %rd41, 64;
	add.s32 	%r140, %r140, 16;
	setp.ne.s32 	%p3, %r141, 0;
	@%p3 bra 	$L__BB0_3;
$L__BB0_4:
	setp.eq.s32 	%p4, %r5, 0;
	@%p4 bra 	$L__BB0_13;
	and.b32  	%r17, %r38, 7;
	setp.lt.u32 	%p5, %r5, 8;
	@%p5 bra 	$L__BB0_7;
	add.s32 	%r97, %r147, %r3;
	mul.wide.u32 	%rd17, %r97, 4;
	add.s64 	%rd18, %rd2, %rd17;
	ld.global.u32 	%r98, [%rd18];
	add.s32 	%r99, %r147, %r4;
	mul.wide.s32 	%rd19, %r99, 4;
	add.s64 	%rd20, %rd1, %rd19;
	ld.global.u32 	%r100, [%rd20];
	mad.lo.s32 	%r101, %r100, %r98, %r155;
	cvt.u64.u32 	%rd21, %r3;
	cvt.u64.u32 	%rd22, %r147;
	add.s64 	%rd23, %rd22, %rd21;
	shl.b64 	%rd24, %rd23, 2;
	add.s64 	%rd25, %rd2, %rd24;
	ld.global.u32 	%r102, [%rd25+4];
	ld.global.u32 	%r103, [%rd20+4];
	mad.lo.s32 	%r104, %r103, %r102, %r101;
	ld.global.u32 	%r105, [%rd25+8];
	ld.global.u32 	%r106, [%rd20+8];
	mad.lo.s32 	%r107, %r106, %r105, %r104;
	ld.global.u32 	%r108, [%rd25+12];
	ld.global.u32 	%r109, [%rd20+12];
	mad.lo.s32 	%r110, %r109, %r108, %r107;
	ld.global.u32 	%r111, [%rd25+16];
	ld.global.u32 	%r112, [%rd20+16];
	mad.lo.s32 	%r113, %r112, %r111, %r110;
	ld.global.u32 	%r114, [%rd25+20];
	ld.global.u32 	%r115, [%rd20+20];
	mad.lo.s32 	%r116, %r115, %r114, %r113;
	ld.global.u32 	%r117, [%rd25+24];
	ld.global.u32 	%r118, [%rd20+24];
	mad.lo.s32 	%r119, %r118, %r117, %r116;
	ld.global.u32 	%r120, [%rd25+28];
	ld.global.u32 	%r121, [%rd20+28];
	mad.lo.s32 	%r155, %r121, %r120, %r119;
	add.s32 	%r147, %r147, 8;
$L__BB0_7:
	setp.eq.s32 	%p6, %r17, 0;
	@%p6 bra 	$L__BB0_13;
	and.b32  	%r23, %r38, 3;
	setp.lt.u32 	%p7, %r17, 4;
	@%p7 bra 	$L__BB0_10;
	add.s32 	%r123, %r147, %r3;
	mul.wide.u32 	%rd26, %r123, 4;
	add.s64 	%rd27, %rd2, %rd26;
	ld.global.u32 	%r124, [%rd27];
	add.s32 	%r125, %r147, %r4;
	mul.wide.s32 	%rd28, %r125, 4;
	add.s64 	%rd29, %rd1, %rd28;
	ld.global.u32 	%r126, [%rd29];
	mad.lo.s32 	%r127, %r126, %r124, %r155;
	cvt.u64.u32 	%rd30, %r3;
	cvt.u64.u32 	%rd31, %r147;
	add.s64 	%rd32, %rd31, %rd30;
	shl.b64 	%rd33, %rd32, 2;
	add.s64 	%rd34, %rd2, %rd33;
	ld.global.u32 	%r128, [%rd34+4];
	ld.global.u32 	%r129, [%rd29+4];
	mad.lo.s32 	%r130, %r129, %r128, %r127;
	ld.global.u32 	%r131, [%rd34+8];
	ld.global.u32 	%r132, [%rd29+8];
	mad.lo.s32 	%r133, %r132, %r131, %r130;
	ld.global.u32 	%r134, [%rd34+12];
	ld.global.u32 	%r135, [%rd29+12];
	mad.lo.s32 	%r155, %r135, %r134, %r133;
	add.s32 	%r147, %r147, 4;
$L__BB0_10:
	setp.eq.s32 	%p8, %r23, 0;
	@%p8 bra 	$L__BB0_13;
	add.s32 	%r153, %r147, %r4;
	add.s32 	%r136, %r147, %r3;
	mul.wide.u32 	%rd35, %r136, 4;
	add.s64 	%rd42, %rd2, %rd35;
	neg.s32 	%r152, %r23;
$L__BB0_12:
	.pragma "nounroll";
	mul.wide.s32 	%rd36, %r153, 4;
	add.s64 	%rd37, %rd1, %rd36;
	ld.global.u32 	%r137, [%rd42];
	ld.global.u32 	%r138, [%rd37];
	mad.lo.s32 	%r155, %r138, %r137, %r155;
	add.s32 	%r153, %r153, 1;
	add.s64 	%rd42, %rd42, 4;
	add.s32 	%r152, %r152, 1;
	setp.ne.s32 	%p9, %r152, 0;
	@%p9 bra 	$L__BB0_12;
$L__BB0_13:
	add.s32 	%r139, %r3, %r2;
	cvta.to.global.u64 	%rd38, %rd10;
	mul.wide.s32 	%rd39, %r139, 4;
	add.s64 	%rd40, %rd38, %rd39;
	st.global.u32 	[%rd40], %r155;
$L__BB0_14:
	ret;

}


// ===== COMPILED SASS (sm_100) =====

	.target	sm_100

	.elftype	@"ET_EXEC"


//--------------------- .note.nv.tkinfo           --------------------------
	.section	.note.nv.tkinfo,"",@"SHT_NOTE"
	.sectionflags	@"SHF_NOTE_NV_TKINFO"
	.tkinfo
        /*0018*/ 	.word	0x00000002
        /*0030*/ 	.string	""
        /*0030*/ 	.string	"ptxas"
        /*0030*/ 	.string	"Cuda compilation tools, release 13.0, V13.0.88"
        /*0030*/ 	.string	"Build cuda_13.0.r13.0/compiler.36424714_0"
        /*0030*/ 	.string	"-arch sm_100 -m 64 "



//--------------------- .note.nv.cuinfo           --------------------------
	.section	.note.nv.cuinfo,"",@"SHT_NOTE"
	.sectionflags	@"SHF_NOTE_NV_CUINFO"
        /*0018*/ 	.short	0x0002
        /*001a*/ 	.short	0x0064
        /*001c*/ 	.short	0x0082
	.zero		2


//--------------------- .nv.info                  --------------------------
	.section	.nv.info,"",@"SHT_CUDA_INFO"
	.align	4


	//----- nvinfo : EIATTR_REGCOUNT
	.align		4
        /*0000*/ 	.byte	0x04, 0x2f
        /*0002*/ 	.short	(.L_1 - .L_0)
	.align		4
.L_0:
        /*0004*/ 	.word	index@(_Z20matrixMultiplicationPiS_S_i)
        /*0008*/ 	.word	0x0000001e


	//----- nvinfo : EIATTR_FRAME_SIZE
	.align		4
.L_1:
        /*000c*/ 	.byte	0x04, 0x11
        /*000e*/ 	.short	(.L_3 - .L_2)
	.align		4
.L_2:
        /*0010*/ 	.word	index@(_Z20matrixMultiplicationPiS_S_i)
        /*0014*/ 	.word	0x00000000


	//----- nvinfo : EIATTR_MIN_STACK_SIZE
	.align		4
.L_3:
        /*0018*/ 	.byte	0x04, 0x12
        /*001a*/ 	.short	(.L_5 - .L_4)
	.align		4
.L_4:
        /*001c*/ 	.word	index@(_Z20matrixMultiplicationPiS_S_i)
        /*0020*/ 	.word	0x00000000
.L_5:


//--------------------- .nv.compat                --------------------------
	.section	.nv.compat,"",@"SHT_CUDA_COMPAT_INFO"
	.align	4
        /*0000*/ 	.byte	0x02, 0x09, 0x00, 0x00, 0x02, 0x02, 0x01, 0x00, 0x02, 0x05, 0x05, 0x00, 0x03, 0x07, 0x01, 0x01
        /*0010*/ 	.byte	0x02, 0x03, 0x00, 0x00, 0x02, 0x06, 0x01, 0x00, 0x04, 0x0b, 0x08, 0x00, 0x09, 0x00, 0x00, 0x00
        /*0020*/ 	.byte	0x00, 0x00, 0x00, 0x00


//--------------------- .nv.info._Z20matrixMultiplicationPiS_S_i --------------------------
	.section	.nv.info._Z20matrixMultiplicationPiS_S_i,"",@"SHT_CUDA_INFO"
	.sectionflags	@""
	.align	4


	//----- nvinfo : EIATTR_CUDA_API_VERSION
	.align		4
        /*0000*/ 	.byte	0x04, 0x37
        /*0002*/ 	.short	(.L_7 - .L_6)
.L_6:
        /*0004*/ 	.word	0x00000082


	//----- nvinfo : EIATTR_KPARAM_INFO
	.align		4
.L_7:
        /*0008*/ 	.byte	0x04, 0x17
        /*000a*/ 	.short	(.L_9 - .L_8)
.L_8:
        /*000c*/ 	.word	0x00000000
        /*0010*/ 	.short	0x0003
        /*0012*/ 	.short	0x0018
        /*0014*/ 	.byte	0x00, 0xf0, 0x11, 0x00


	//----- nvinfo : EIATTR_KPARAM_INFO
	.align		4
.L_9:
        /*0018*/ 	.byte	0x04, 0x17
        /*001a*/ 	.short	(.L_11 - .L_10)
.L_10:
        /*001c*/ 	.word	0x00000000
        /*0020*/ 	.short	0x0002
        /*0022*/ 	.short	0x0010
        /*0024*/ 	.byte	0x00, 0xf5, 0x21, 0x00


	//----- nvinfo : EIATTR_KPARAM_INFO
	.align		4
.L_11:
        /*0028*/ 	.byte	0x04, 0x17
        /*002a*/ 	.short	(.L_13 - .L_12)
.L_12:
        /*002c*/ 	.word	0x00000000
        /*0030*/ 	.short	0x0001
        /*0032*/ 	.short	0x0008
        /*0034*/ 	.byte	0x00, 0xf5, 0x21, 0x00


	//----- nvinfo : EIATTR_KPARAM_INFO
	.align		4
.L_13:
        /*0038*/ 	.byte	0x04, 0x17
        /*003a*/ 	.short	(.L_15 - .L_14)
.L_14:
        /*003c*/ 	.word	0x00000000
        /*0040*/ 	.short	0x0000
        /*0042*/ 	.short	0x0000
        /*0044*/ 	.byte	0x00, 0xf5, 0x21, 0x00


	//----- nvinfo : EIATTR_SPARSE_MMA_MASK
	.align		4
.L_15:
        /*0048*/ 	.byte	0x03, 0x50
        /*004a*/ 	.short	0x0000


	//----- nvinfo : EIATTR_MAXREG_COUNT
	.align		4
        /*004c*/ 	.byte	0x03, 0x1b
        /*004e*/ 	.short	0x00ff


	//----- nvinfo : EIATTR_MERCURY_ISA_VERSION
	.align		4
        /*0050*/ 	.byte	0x03, 0x5f
        /*0052*/ 	.short	0x0101


	//----- nvinfo : EIATTR_VRC_CTA_INIT_COUNT
	.align		4
        /*0054*/ 	.byte	0x02, 0x4a
	.zero		1
	.zero		1


	//----- nvinfo : EIATTR_EXIT_INSTR_OFFSETS
	.align		4
        /*0058*/ 	.byte	0x04, 0x1c
        /*005a*/ 	.short	(.L_17 - .L_16)


	//   ....[0]....
.L_16:
        /*005c*/ 	.word	0x000000c0


	//   ....[1]....
        /*0060*/ 	.word	0x00000b70


	//----- nvinfo : EIATTR_CBANK_PARAM_SIZE
	.align		4
.L_17:
        /*0064*/ 	.byte	0x03, 0x19
        /*0066*/ 	.short	0x001c


	//----- nvinfo : EIATTR_PARAM_CBANK
	.align		4
        /*0068*/ 	.byte	0x04, 0x0a
        /*006a*/ 	.short	(.L_19 - .L_18)
	.align		4
.L_18:
        /*006c*/ 	.word	index@(.nv.constant0._Z20matrixMultiplicationPiS_S_i)
        /*0070*/ 	.short	0x0380
        /*0072*/ 	.short	0x001c


	//----- nvinfo : EIATTR_SW_WAR
	.align		4
.L_19:
        /*0074*/ 	.byte	0x04, 0x36
        /*0076*/ 	.short	(.L_21 - .L_20)
.L_20:
        /*0078*/ 	.word	0x00000008
.L_21:


//--------------------- .nv.callgraph             --------------------------
	.section	.nv.callgraph,"",@"SHT_CUDA_CALLGRAPH"
	.align	4
	.sectionentsize	8
	.align		4
        /*0000*/ 	.word	0x00000000
	.align		4
        /*0004*/ 	.word	0xffffffff
	.align		4
        /*0008*/ 	.word	0x00000000
	.align		4
        /*000c*/ 	.word	0xfffffffe
	.align		4
        /*0010*/ 	.word	0x00000000
	.align		4
        /*0014*/ 	.word	0xfffffffd
	.align		4
        /*0018*/ 	.word	0x00000000
	.align		4
        /*001c*/ 	.word	0xfffffffc


//--------------------- .text._Z20matrixMultiplicationPiS_S_i --------------------------
	.section	.text._Z20matrixMultiplicationPiS_S_i,"ax",@progbits
	.align	128
        .global         _Z20matrixMultiplicationPiS_S_i
        .type           _Z20matrixMultiplicationPiS_S_i,@function
        .size           _Z20matrixMultiplicationPiS_S_i,(.L_x_7 - _Z20matrixMultiplicationPiS_S_i)
        .other          _Z20matrixMultiplicationPiS_S_i,@"STO_CUDA_ENTRY STV_DEFAULT"
_Z20matrixMultiplicationPiS_S_i:
.text._Z20matrixMultiplicationPiS_S_i:
[----:B------:R-:W-:Y:S01]  /*0000*/  LDC R1, c[0x0][0x37c] ;  /* 0x0000df00ff017b82 */ /* 0x000fe20000000800 */
[----:B------:R-:W0:Y:S07]  /*0010*/  S2R R0, SR_TID.Y ;  /* 0x0000000000007919 */ /* 0x000e2e0000002200 */
[----:B------:R-:W0:Y:S01]  /*0020*/  S2UR UR4, SR_CTAID.Y ;  /* 0x00000000000479c3 */ /* 0x000e220000002600 */
[----:B------:R-:W1:Y:S01]  /*0030*/  LDCU UR12, c[0x0][0x398] ;  /* 0x00007300ff0c77ac */ /* 0x000e620008000800 */
[----:B------:R-:W2:Y:S06]  /*0040*/  S2R R3, SR_TID.X ;  /* 0x0000000000037919 */ /* 0x000eac0000002100 */
[----:B------:R-:W0:Y:S08]  /*0050*/  LDC R7, c[0x0][0x364] ;  /* 0x0000d900ff077b82 */ /* 0x000e300000000800 */
[----:B------:R-:W2:Y:S08]  /*0060*/  S2UR UR5, SR_CTAID.X ;  /* 0x00000000000579c3 */ /* 0x000eb00000002500 */
[----:B------:R-:W2:Y:S01]  /*0070*/  LDC R2, c[0x0][0x360] ;  /* 0x0000d800ff027b82 */ /* 0x000ea20000000800 */
[----:B0-----:R-:W-:-:S02]  /*0080*/  IMAD R7, R7, UR4, R0 ;  /* 0x0000000407077c24 */ /* 0x001fc4000f8e0200 */
[----:B--2---:R-:W-:-:S05]  /*0090*/  IMAD R0, R2, UR5, R3 ;  /* 0x0000000502007c24 */ /* 0x004fca000f8e0203 */
[----:B------:R-:W-:-:S04]  /*00a0*/  VIMNMX R2, PT, PT, R7, R0, !PT ;  /* 0x0000000007027248 */ /* 0x000fc80007fe0100 */
[----:B-1----:R-:W-:-:S13]  /*00b0*/  ISETP.GE.AND P0, PT, R2, UR12, PT ;  /* 0x0000000c02007c0c */ /* 0x002fda000bf06270 */
[----:B------:R-:W-:Y:S05]  /*00c0*/  @P0 EXIT ;  /* 0x000000000000094d */ /* 0x000fea0003800000 */
[----:B------:R-:W-:Y:S01]  /*00d0*/  UISETP.GE.U32.AND UP0, UPT, UR12, 0x10, UPT ;  /* 0x000000100c00788c */ /* 0x000fe2000bf06070 */
[----:B------:R-:W-:Y:S02]  /*00e0*/  HFMA2 R15, -RZ, RZ, 0, 0 ;  /* 0x00000000ff0f7431 */ /* 0x000fe400000001ff */
[----:B------:R-:W-:Y:S01]  /*00f0*/  IMAD R7, R7, UR12, RZ ;  /* 0x0000000c07077c24 */ /* 0x000fe2000f8e02ff */
[----:B------:R-:W-:Y:S02]  /*0100*/  ULOP3.LUT UR8, UR12, 0xf, URZ, 0xc0, !UPT ;  /* 0x0000000f0c087892 */ /* 0x000fe4000f8ec0ff */
[----:B------:R-:W-:Y:S01]  /*0110*/  IMAD R6, R0, UR12, RZ ;  /* 0x0000000c00067c24 */ /* 0x000fe2000f8e02ff */
[----:B------:R-:W-:Y:S01]  /*0120*/  UMOV UR4, URZ ;  /* 0x000000ff00047c82 */ /* 0x000fe20008000000 */
[----:B------:R-:W0:Y:S01]  /*0130*/  LDCU.64 UR10, c[0x0][0x358] ;  /* 0x00006b00ff0a77ac */ /* 0x000e220008000a00 */
[----:B------:R-:W-:Y:S07]  /*0140*/  BRA.U !UP0, `(.L_x_0) ;  /* 0x0000000508107547 */ /* 0x000fee000b800000 */
[----:B------:R-:W1:Y:S01]  /*0150*/  LDC.64 R2, c[0x0][0x380] ;  /* 0x0000e000ff027b82 */ /* 0x000e620000000a00 */
[----:B------:R-:W2:Y:S01]  /*0160*/  LDCU.64 UR6, c[0x0][0x388] ;  /* 0x00007100ff0677ac */ /* 0x000ea20008000a00 */
[----:B------:R-:W-:Y:S02]  /*0170*/  MOV R15, RZ ;  /* 0x000000ff000f7202 */ /* 0x000fe40000000f00 */
[----:B------:R-:W-:Y:S01]  /*0180*/  MOV R8, R6 ;  /* 0x0000000600087202 */ /* 0x000fe20000000f00 */
[----:B------:R-:W-:-:S04]  /*0190*/  ULOP3.LUT UR4, UR12, 0x7ffffff0, URZ, 0xc0, !UPT ;  /* 0x7ffffff00c047892 */ /* 0x000fc8000f8ec0ff */
[----:B------:R-:W-:Y:S02]  /*01a0*/  UIADD3 UR9, UPT, UPT, -UR4, URZ, URZ ;  /* 0x000000ff04097290 */ /* 0x000fe4000fffe1ff */
[----:B--2---:R-:W-:-:S04]  /*01b0*/  UIADD3 UR5, UP0, UPT, UR6, 0x20, URZ ;  /* 0x0000002006057890 */ /* 0x004fc8000ff1e0ff */
[----:B------:R-:W-:Y:S01]  /*01c0*/  UIADD3.X UR6, UPT, UPT, URZ, UR7, URZ, UP0, !UPT ;  /* 0x00000007ff067290 */ /* 0x000fe200087fe4ff */
[----:B-1----:R-:W-:-:S03]  /*01d0*/  IMAD.WIDE.U32 R2, R7, 0x4, R2 ;  /* 0x0000000407027825 */ /* 0x002fc600078e0002 */
[----:B------:R-:W-:-:S04]  /*01e0*/  IADD3 R4, P0, PT, R2, 0x20, RZ ;  /* 0x0000002002047810 */ /* 0x000fc80007f1e0ff */
[----:B------:R-:W-:-:S09]  /*01f0*/  IADD3.X R5, PT, PT, RZ, R3, RZ, P0, !PT ;  /* 0x00000003ff057210 */ /* 0x000fd200007fe4ff */
.L_x_1:
[----:B------:R-:W-:Y:S01]  /*0200*/  MOV R2, UR5 ;  /* 0x0000000500027c02 */ /* 0x000fe20008000f00 */
[----:B0-----:R-:W2:Y:S01]  /*0210*/  LDG.E R16, desc[UR10][R4.64+-0x20] ;  /* 0xffffe00a04107981 */ /* 0x001ea2000c1e1900 */
[----:B------:R-:W-:-:S03]  /*0220*/  MOV R3, UR6 ;  /* 0x0000000600037c02 */ /* 0x000fc60008000f00 */
[----:B------:R-:W3:Y:S01]  /*0230*/  LDG.E R18, desc[UR10][R4.64+-0x1c] ;  /* 0xffffe40a04127981 */ /* 0x000ee2000c1e1900 */
[----:B------:R-:W-:-:S03]  /*0240*/  IMAD.WIDE R2, R8, 0x4, R2 ;  /* 0x0000000408027825 */ /* 0x000fc600078e0202 */
[----:B------:R-:W4:Y:S04]  /*0250*/  LDG.E R19, desc[UR10][R4.64+-0x18] ;  /* 0xffffe80a04137981 */ /* 0x000f28000c1e1900 */
[----:B------:R-:W2:Y:S04]  /*0260*/  LDG.E R17, desc[UR10][R2.64+-0x20] ;  /* 0xffffe00a02117981 */ /* 0x000ea8000c1e1900 */
[----:B------:R-:W3:Y:S04]  /*0270*/  LDG.E R25, desc[UR10][R2.64+-0x1c] ;  /* 0xffffe40a02197981 */ /* 0x000ee8000c1e1900 */
[----:B------:R-:W4:Y:S04]  /*0280*/  LDG.E R20, desc[UR10][R2.64+-0x18] ;  /* 0xffffe80a02147981 */ /* 0x000f28000c1e1900 */
[----:B------:R-:W5:Y:S04]  /*0290*/  LDG.E R22, desc[UR10][R4.64+-0x14] ;  /* 0xffffec0a04167981 */ /* 0x000f68000c1e1900 */
        /* <DEDUP_REMOVED lines=9> */
[----:B------:R-:W5:Y:S01]  /*0330*/  LDG.E R26, desc[UR10][R2.64+0x1c] ;  /* 0x00001c0a021a7981 */ /* 0x000f62000c1e1900 */
[----:B--2---:R-:W-:-:S03]  /*0340*/  IMAD R17, R16, R17, R15 ;  /* 0x0000001110117224 */ /* 0x004fc600078e020f */
[----:B------:R-:W2:Y:S04]  /*0350*/  LDG.E R15, desc[UR10][R4.64] ;  /* 0x0000000a040f7981 */ /* 0x000ea8000c1e1900 */
[----:B------:R-:W2:Y:S01]  /*0360*/  LDG.E R16, desc[UR10][R2.64] ;  /* 0x0000000a02107981 */ /* 0x000ea2000c1e1900 */
[----:B---3--:R-:W-:-:S03]  /*0370*/  IMAD R25, R18, R25, R17 ;  /* 0x0000001912197224 */ /* 0x008fc600078e0211 */
[----:B------:R-:W3:Y:S01]  /*0380*/  LDG.E R17, desc[UR10][R4.64+0x4] ;  /* 0x0000040a04117981 */ /* 0x000ee2000c1e1900 */
[----:B----4-:R-:W-:-:S03]  /*0390*/  IMAD R25, R19, R20, R25 ;  /* 0x0000001413197224 */ /* 0x010fc600078e0219 */
[----:B------:R-:W3:Y:S04]  /*03a0*/  LDG.E R18, desc[UR10][R2.64+0x4] ;  /* 0x0000040a02127981 */ /* 0x000ee8000c1e1900 */
[----:B------:R-:W4:Y:S01]  /*03b0*/  LDG.E R19, desc[UR10][R4.64+0x8] ;  /* 0x0000080a04137981 */ /* 0x000f22000c1e1900 */
[----:B-----5:R-:W-:-:S03]  /*03c0*/  IMAD R25, R22, R21, R25 ;  /* 0x0000001516197224 */ /* 0x020fc600078e0219 */
[----:B------:R-:W4:Y:S04]  /*03d0*/  LDG.E R20, desc[UR10][R2.64+0x8] ;  /* 0x0000080a02147981 */ /* 0x000f28000c1e1900 */
[----:B------:R-:W5:Y:S01]  /*03e0*/  LDG.E R21, desc[UR10][R4.64+0xc] ;  /* 0x00000c0a04157981 */ /* 0x000f62000c1e1900 */
[----:B------:R-:W-:-:S03]  /*03f0*/  IMAD R25, R23, R24, R25 ;  /* 0x0000001817197224 */ /* 0x000fc600078e0219 */
[----:B------:R-:W5:Y:S04]  /*0400*/  LDG.E R22, desc[UR10][R2.64+0xc] ;  /* 0x00000c0a02167981 */ /* 0x000f68000c1e1900 */
[----:B------:R-:W5:Y:S01]  /*0410*/  LDG.E R23, desc[UR10][R4.64+0x10] ;  /* 0x0000100a04177981 */ /* 0x000f62000c1e1900 */
[----:B------:R-:W-:-:S03]  /*0420*/  IMAD R25, R9, R10, R25 ;  /* 0x0000000a09197224 */ /* 0x000fc600078e0219 */
[----:B------:R-:W5:Y:S04]  /*0430*/  LDG.E R24, desc[UR10][R2.64+0x10] ;  /* 0x0000100a02187981 */ /* 0x000f68000c1e1900 */
[----:B------:R-:W5:Y:S01]  /*0440*/  LDG.E R9, desc[UR10][R4.64+0x14] ;  /* 0x0000140a04097981 */ /* 0x000f62000c1e1900 */
[----:B------:R-:W-:-:S03]  /*0450*/  IMAD R27, R11, R12, R25 ;  /* 0x0000000c0b1b7224 */ /* 0x000fc600078e0219 */
[----:B------:R-:W5:Y:S04]  /*0460*/  LDG.E R10, desc[UR10][R2.64+0x14] ;  /* 0x0000140a020a7981 */ /* 0x000f68000c1e1900 */
[----:B------:R-:W5:Y:S04]  /*0470*/  LDG.E R12, desc[UR10][R4.64+0x18] ;  /* 0x0000180a040c7981 */ /* 0x000f68000c1e1900 */
[----:B------:R-:W5:Y:S04]  /*0480*/  LDG.E R11, desc[UR10][R2.64+0x18] ;  /* 0x0000180a020b7981 */ /* 0x000f68000c1e1900 */
[----:B------:R0:W5:Y:S01]  /*0490*/  LDG.E R25, desc[UR10][R4.64+0x1c] ;  /* 0x00001c0a04197981 */ /* 0x000162000c1e1900 */
[----:B------:R-:W-:Y:S01]  /*04a0*/  IMAD R13, R13, R14, R27 ;  /* 0x0000000e0d0d7224 */ /* 0x000fe200078e021b */
[----:B------:R-:W-:-:S04]  /*04b0*/  UIADD3 UR9, UPT, UPT, UR9, 0x10, URZ ;  /* 0x0000001009097890 */ /* 0x000fc8000fffe0ff */
[----:B------:R-:W-:Y:S01]  /*04c0*/  UISETP.NE.AND UP0, UPT, UR9, URZ, UPT ;  /* 0x000000ff0900728c */ /* 0x000fe2000bf05270 */
[----:B0-----:R-:W-:Y:S02]  /*04d0*/  IADD3 R4, P0, PT, R4, 0x40, RZ ;  /* 0x0000004004047810 */ /* 0x001fe40007f1e0ff */
[----:B------:R-:W-:Y:S02]  /*04e0*/  IADD3 R8, PT, PT, R8, 0x10, RZ ;  /* 0x0000001008087810 */ /* 0x000fe40007ffe0ff */
[----:B------:R-:W-:Y:S01]  /*04f0*/  IADD3.X R5, PT, PT, RZ, R5, RZ, P0, !PT ;  /* 0x00000005ff057210 */ /* 0x000fe200007fe4ff */
[----:B--2---:R-:W-:-:S04]  /*0500*/  IMAD R13, R15, R16, R13 ;  /* 0x000000100f0d7224 */ /* 0x004fc800078e020d */
[----:B---3--:R-:W-:-:S04]  /*0510*/  IMAD R13, R17, R18, R13 ;  /* 0x00000012110d7224 */ /* 0x008fc800078e020d */
[----:B----4-:R-:W-:-:S04]  /*0520*/  IMAD R13, R19, R20, R13 ;  /* 0x00000014130d7224 */ /* 0x010fc800078e020d */
[----:B-----5:R-:W-:-:S04]  /*0530*/  IMAD R13, R21, R22, R13 ;  /* 0x00000016150d7224 */ /* 0x020fc800078e020d */
[----:B------:R-:W-:-:S04]  /*0540*/  IMAD R13, R23, R24, R13 ;  /* 0x00000018170d7224 */ /* 0x000fc800078e020d */
[----:B------:R-:W-:-:S04]  /*0550*/  IMAD R9, R9, R10, R13 ;  /* 0x0000000a09097224 */ /* 0x000fc800078e020d */
[----:B------:R-:W-:-:S04]  /*0560*/  IMAD R9, R12, R11, R9 ;  /* 0x0000000b0c097224 */ /* 0x000fc800078e0209 */
[----:B------:R-:W-:Y:S01]  /*0570*/  IMAD R15, R25, R26, R9 ;  /* 0x0000001a190f7224 */ /* 0x000fe200078e0209 */
[----:B------:R-:W-:Y:S06]  /*0580*/  BRA.U UP0, `(.L_x_1) ;  /* 0xfffffffd001c7547 */ /* 0x000fec000b83ffff */
.L_x_0:
[----:B------:R-:W-:-:S09]  /*0590*/  UISETP.NE.AND UP0, UPT, UR8, URZ, UPT ;  /* 0x000000ff0800728c */ /* 0x000fd2000bf05270 */
[----:B------:R-:W-:Y:S05]  /*05a0*/  BRA.U !UP0, `(.L_x_2) ;  /* 0x0000000508607547 */ /* 0x000fea000b800000 */
[----:B------:R-:W-:Y:S02]  /*05b0*/  UISETP.GE.U32.AND UP0, UPT, UR8, 0x8, UPT ;  /* 0x000000080800788c */ /* 0x000fe4000bf06070 */
[----:B------:R-:W-:-:S04]  /*05c0*/  ULOP3.LUT UR6, UR12, 0x7, URZ, 0xc0, !UPT ;  /* 0x000000070c067892 */ /* 0x000fc8000f8ec0ff */
[----:B------:R-:W-:-:S03]  /*05d0*/  UISETP.NE.AND UP1, UPT, UR6, URZ, UPT ;  /* 0x000000ff0600728c */ /* 0x000fc6000bf25270 */
[----:B------:R-:W-:Y:S08]  /*05e0*/  BRA.U !UP0, `(.L_x_3) ;  /* 0x0000000108907547 */ /* 0x000ff0000b800000 */
[----:B------:R-:W1:Y:S01]  /*05f0*/  LDC.64 R8, c[0x0][0x380] ;  /* 0x0000e000ff087b82 */ /* 0x000e620000000a00 */
[----:B------:R-:W2:Y:S01]  /*0600*/  LDCU.64 UR8, c[0x0][0x380] ;  /* 0x00007000ff0877ac */ /* 0x000ea20008000a00 */
[C---:B------:R-:W-:Y:S02]  /*0610*/  IADD3 R3, PT, PT, R7.reuse, UR4, RZ ;  /* 0x0000000407037c10 */ /* 0x040fe4000fffe0ff */
[----:B------:R-:W-:Y:S02]  /*0620*/  IADD3 R10, P0, PT, R7, UR4, RZ ;  /* 0x00000004070a7c10 */ /* 0x000fe4000ff1e0ff */
[----:B------:R-:W-:Y:S02]  /*0630*/  IADD3 R11, PT, PT, R6, UR4, RZ ;  /* 0x00000004060b7c10 */ /* 0x000fe4000fffe0ff */
[----:B------:R-:W3:Y:S01]  /*0640*/  LDC.64 R4, c[0x0][0x388] ;  /* 0x0000e200ff047b82 */ /* 0x000ee20000000a00 */
[----:B-1----:R-:W-:Y:S01]  /*0650*/  IMAD.WIDE.U32 R8, R3, 0x4, R8 ;  /* 0x0000000403087825 */ /* 0x002fe200078e0008 */
[----:B------:R-:W-:-:S02]  /*0660*/  IADD3.X R3, PT, PT, RZ, RZ, RZ, P0, !PT ;  /* 0x000000ffff037210 */ /* 0x000fc400007fe4ff */
[----:B--2---:R-:W-:-:S04]  /*0670*/  LEA R2, P0, R10, UR8, 0x2 ;  /* 0x000000080a027c11 */ /* 0x004fc8000f8010ff */
[----:B------:R-:W-:Y:S01]  /*0680*/  LEA.HI.X R3, R10, UR9, R3, 0x2, P0 ;  /* 0x000000090a037c11 */ /* 0x000fe200080f1403 */
[----:B---3--:R-:W-:Y:S01]  /*0690*/  IMAD.WIDE R4, R11, 0x4, R4 ;  /* 0x000000040b047825 */ /* 0x008fe200078e0204 */
[----:B0-----:R-:W2:Y:S04]  /*06a0*/  LDG.E R10, desc[UR10][R8.64] ;  /* 0x0000000a080a7981 */ /* 0x001ea8000c1e1900 */
[----:B------:R-:W2:Y:S04]  /*06b0*/  LDG.E R11, desc[UR10][R4.64] ;  /* 0x0000000a040b7981 */ /* 0x000ea8000c1e1900 */
[----:B------:R-:W3:Y:S04]  /*06c0*/  LDG.E R12, desc[UR10][R4.64+0x4] ;  /* 0x0000040a040c7981 */ /* 0x000ee8000c1e1900 */
[----:B------:R-:W3:Y:S04]  /*06d0*/  LDG.E R13, desc[UR10][R2.64+0x4] ;  /* 0x0000040a020d7981 */ /* 0x000ee8000c1e1900 */
[----:B------:R-:W4:Y:S04]  /*06e0*/  LDG.E R14, desc[UR10][R4.64+0x8] ;  /* 0x0000080a040e7981 */ /* 0x000f28000c1e1900 */
        /* <DEDUP_REMOVED lines=11> */
[----:B------:R-:W-:Y:S01]  /*07a0*/  UIADD3 UR4, UPT, UPT, UR4, 0x8, URZ ;  /* 0x0000000804047890 */ /* 0x000fe2000fffe0ff */
[----:B--2---:R-:W-:-:S04]  /*07b0*/  IMAD R10, R10, R11, R15 ;  /* 0x0000000b0a0a7224 */ /* 0x004fc800078e020f */
[----:B---3--:R-:W-:-:S04]  /*07c0*/  IMAD R10, R13, R12, R10 ;  /* 0x0000000c0d0a7224 */ /* 0x008fc800078e020a */
[----:B----4-:R-:W-:-:S04]  /*07d0*/  IMAD R10, R17, R14, R10 ;  /* 0x0000000e110a7224 */ /* 0x010fc800078e020a */
[----:B-----5:R-:W-:-:S04]  /*07e0*/  IMAD R10, R19, R16, R10 ;  /* 0x00000010130a7224 */ /* 0x020fc800078e020a */
[----:B------:R-:W-:-:S04]  /*07f0*/  IMAD R10, R21, R18, R10 ;  /* 0x00000012150a7224 */ /* 0x000fc800078e020a */
[----:B------:R-:W-:-:S04]  /*0800*/  IMAD R10, R23, R20, R10 ;  /* 0x00000014170a7224 */ /* 0x000fc800078e020a */
[----:B------:R-:W-:-:S04]  /*0810*/  IMAD R8, R8, R9, R10 ;  /* 0x0000000908087224 */ /* 0x000fc800078e020a */
[----:B------:R-:W-:-:S07]  /*0820*/  IMAD R15, R25, R22, R8 ;  /* 0x00000016190f7224 */ /* 0x000fce00078e0208 */
.L_x_3:
        /* <DEDUP_REMOVED lines=13> */
[----:B--2---:R-:W-:-:S03]  /*0900*/  LEA R2, P0, R10, UR6, 0x2 ;  /* 0x000000060a027c11 */ /* 0x004fc6000f8010ff */
[----:B0-----:R-:W2:Y:S01]  /*0910*/  LDG.E R8, desc[UR10][R8.64] ;  /* 0x0000000a08087981 */ /* 0x001ea2000c1e1900 */
[----:B------:R-:W-:Y:S01]  /*0920*/  LEA.HI.X R3, R10, UR7, R3, 0x2, P0 ;  /* 0x000000070a037c11 */ /* 0x000fe200080f1403 */
[----:B---3--:R-:W-:-:S04]  /*0930*/  IMAD.WIDE R4, R11, 0x4, R4 ;  /* 0x000000040b047825 */ /* 0x008fc800078e0204 */
[----:B------:R-:W3:Y:S04]  /*0940*/  LDG.E R11, desc[UR10][R2.64+0x4] ;  /* 0x0000040a020b7981 */ /* 0x000ee8000c1e1900 */
[----:B------:R-:W2:Y:S04]  /*0950*/  LDG.E R10, desc[UR10][R4.64] ;  /* 0x0000000a040a7981 */ /* 0x000ea8000c1e1900 */
[----:B------:R-:W3:Y:S04]  /*0960*/  LDG.E R12, desc[UR10][R4.64+0x4] ;  /* 0x0000040a040c7981 */ /* 0x000ee8000c1e1900 */
[----:B------:R-:W4:Y:S04]  /*0970*/  LDG.E R14, desc[UR10][R4.64+0x8] ;  /* 0x0000080a040e7981 */ /* 0x000f28000c1e1900 */
[----:B------:R-:W4:Y:S04]  /*0980*/  LDG.E R13, desc[UR10][R2.64+0x8] ;  /* 0x0000080a020d7981 */ /* 0x000f28000c1e1900 */
[----:B------:R-:W5:Y:S04]  /*0990*/  LDG.E R17, desc[UR10][R2.64+0xc] ;  /* 0x00000c0a02117981 */ /* 0x000f68000c1e1900 */
[----:B------:R-:W5:Y:S01]  /*09a0*/  LDG.E R16, desc[UR10][R4.64+0xc] ;  /* 0x00000c0a04107981 */ /* 0x000f62000c1e1900 */
[----:B------:R-:W-:Y:S01]  /*09b0*/  UIADD3 UR4, UPT, UPT, UR4, 0x4, URZ ;  /* 0x0000000404047890 */ /* 0x000fe2000fffe0ff */
[----:B--2---:R-:W-:-:S04]  /*09c0*/  IMAD R10, R8, R10, R15 ;  /* 0x0000000a080a7224 */ /* 0x004fc800078e020f */
[----:B---3--:R-:W-:-:S04]  /*09d0*/  IMAD R10, R11, R12, R10 ;  /* 0x0000000c0b0a7224 */ /* 0x008fc800078e020a */
[----:B----4-:R-:W-:-:S04]  /*09e0*/  IMAD R10, R13, R14, R10 ;  /* 0x0000000e0d0a7224 */ /* 0x010fc800078e020a */
[----:B-----5:R-:W-:-:S07]  /*09f0*/  IMAD R15, R17, R16, R10 ;  /* 0x00000010110f7224 */ /* 0x020fce00078e020a */
.L_x_4:
[----:B------:R-:W-:Y:S05]  /*0a00*/  BRA.U !UP1, `(.L_x_2) ;  /* 0x0000000109487547 */ /* 0x000fea000b800000 */
[----:B------:R-:W1:Y:S01]  /*0a10*/  LDC.64 R4, c[0x0][0x380] ;  /* 0x0000e000ff047b82 */ /* 0x000e620000000a00 */
[----:B------:R-:W-:Y:S01]  /*0a20*/  IADD3 R9, PT, PT, R7, UR4, RZ ;  /* 0x0000000407097c10 */ /* 0x000fe2000fffe0ff */
[----:B------:R-:W-:Y:S01]  /*0a30*/  UIADD3 UR5, UPT, UPT, -UR5, URZ, URZ ;  /* 0x000000ff05057290 */ /* 0x000fe2000fffe1ff */
[----:B------:R-:W-:-:S05]  /*0a40*/  IADD3 R11, PT, PT, R6, UR4, RZ ;  /* 0x00000004060b7c10 */ /* 0x000fca000fffe0ff */
[----:B------:R-:W2:Y:S01]  /*0a50*/  LDC.64 R2, c[0x0][0x388] ;  /* 0x0000e200ff027b82 */ /* 0x000ea20000000a00 */
[----:B-1----:R-:W-:-:S03]  /*0a60*/  IMAD.WIDE.U32 R4, R9, 0x4, R4 ;  /* 0x0000000409047825 */ /* 0x002fc600078e0004 */
[----:B------:R-:W-:Y:S02]  /*0a70*/  MOV R8, R4 ;  /* 0x0000000400087202 */ /* 0x000fe40000000f00 */
[----:B------:R-:W-:-:S07]  /*0a80*/  MOV R9, R5 ;  /* 0x0000000500097202 */ /* 0x000fce0000000f00 */
.L_x_5:
[----:B--2---:R-:W-:Y:S01]  /*0a90*/  IMAD.WIDE R4, R11, 0x4, R2 ;  /* 0x000000040b047825 */ /* 0x004fe200078e0202 */
[----:B0-----:R0:W2:Y:S05]  /*0aa0*/  LDG.E R6, desc[UR10][R8.64] ;  /* 0x0000000a08067981 */ /* 0x0010aa000c1e1900 */
[----:B------:R-:W2:Y:S01]  /*0ab0*/  LDG.E R4, desc[UR10][R4.64] ;  /* 0x0000000a04047981 */ /* 0x000ea2000c1e1900 */
[----:B------:R-:W-:-:S04]  /*0ac0*/  UIADD3 UR5, UPT, UPT, UR5, 0x1, URZ ;  /* 0x0000000105057890 */ /* 0x000fc8000fffe0ff */
[----:B------:R-:W-:Y:S01]  /*0ad0*/  UISETP.NE.AND UP0, UPT, UR5, URZ, UPT ;  /* 0x000000ff0500728c */ /* 0x000fe2000bf05270 */
[----:B0-----:R-:W-:Y:S02]  /*0ae0*/  IADD3 R8, P0, PT, R8, 0x4, RZ ;  /* 0x0000000408087810 */ /* 0x001fe40007f1e0ff */
[----:B------:R-:W-:Y:S02]  /*0af0*/  IADD3 R11, PT, PT, R11, 0x1, RZ ;  /* 0x000000010b0b7810 */ /* 0x000fe40007ffe0ff */
[----:B------:R-:W-:Y:S01]  /*0b00*/  IADD3.X R9, PT, PT, RZ, R9, RZ, P0, !PT ;  /* 0x00000009ff097210 */ /* 0x000fe200007fe4ff */
[----:B--2---:R-:W-:-:S03]  /*0b10*/  IMAD R15, R6, R4, R15 ;  /* 0x00000004060f7224 */ /* 0x004fc600078e020f */
[----:B------:R-:W-:Y:S05]  /*0b20*/  BRA.U UP0, `(.L_x_5) ;  /* 0xfffffffd00d87547 */ /* 0x000fea000b83ffff */
.L_x_2:
[----:B------:R-:W1:Y:S01]  /*0b30*/  LDC.64 R2, c[0x0][0x390] ;  /* 0x0000e400ff027b82 */ /* 0x000e620000000a00 */
[----:B------:R-:W-:-:S05]  /*0b40*/  IADD3 R7, PT, PT, R0, R7, RZ ;  /* 0x0000000700077210 */ /* 0x000fca0007ffe0ff */
[----:B-1----:R-:W-:-:S05]  /*0b50*/  IMAD.WIDE R2, R7, 0x4, R2 ;  /* 0x0000000407027825 */ /* 0x002fca00078e0202 */
[----:B0-----:R-:W-:Y:S01]  /*0b60*/  STG.E desc[UR10][R2.64], R15 ;  /* 0x0000000f02007986 */ /* 0x001fe2000c10190a */
[----:B------:R-:W-:Y:S05]  /*0b70*/  EXIT ;  /* 0x000000000000794d */ /* 0x000fea0003800000 */
.L_x_6:
[----:B------:R-:W-:-:S00]  /*0b80*/  BRA `(.L_x_6) ;  /* 0xfffffffc00fc7947 */ /* 0x000fc0000383ffff */
[----:B------:R-:W-:-:S00]  /*0b90*/  NOP ;  /* 0x0000000000007918 */ /* 0x000fc00000000000 */
        /* <DEDUP_REMOVED lines=14> */
.L_x_7:


//--------------------- .nv.shared.reserved.0     --------------------------
	.section	.nv.shared.reserved.0,"aw",@nobits
	.weak		__nv_reservedSMEM_offset_0_alias
	.size		__nv_reservedSMEM_offset_0_alias, 0, 64
	.other		__nv_reservedSMEM_offset_0_alias,@"STO_CUDA_RESERVED_SHARED STV_DEFAULT"
__nv_reservedSMEM_offset_0_alias:
	.zero		0
	.zero		64


//--------------------- .nv.constant0._Z20matrixMultiplicationPiS_S_i --------------------------
	.section	.nv.constant0._Z20matrixMultiplicationPiS_S_i,"a",@progbits
	.sectionflags	@""
	.align	4
.nv.constant0._Z20matrixMultiplicationPiS_S_i:
	.zero		924


//--------------------- SYMBOLS --------------------------

	.type		.nv.reservedSmem.offset0,@object
	.size		.nv.reservedSmem.offset0,0x4
